	.headerflags	@"EF_CUDA_TEXMODE_UNIFIED EF_CUDA_64BIT_ADDRESS EF_CUDA_ACCELERATORS EF_CUDA_SM90 EF_CUDA_VIRTUAL_SM(EF_CUDA_SM90)"
	.elftype	@"ET_EXEC"


//--------------------- .nv.info                  --------------------------
	.section	.nv.info,"",@"SHT_CUDA_INFO"
	.align	4


	//----- nvinfo : EIATTR_REGCOUNT
	.align		4
        /*0000*/ 	.byte	0x04, 0x2f
        /*0002*/ 	.short	(.L_3 - .L_2)
	.align		4
.L_2:
        /*0004*/ 	.word	index@(triton_poi_fused__native_batch_norm_legit_no_training_convolution_relu_0)
        /*0008*/ 	.word	0x00000016


	//----- nvinfo : EIATTR_MIN_STACK_SIZE
	.align		4
.L_3:
        /*000c*/ 	.byte	0x04, 0x12
        /*000e*/ 	.short	(.L_5 - .L_4)
	.align		4
.L_4:
        /*0010*/ 	.word	index@(triton_poi_fused__native_batch_norm_legit_no_training_convolution_relu_0)
        /*0014*/ 	.word	0x00000000


	//----- nvinfo : EIATTR_FRAME_SIZE
	.align		4
.L_5:
        /*0018*/ 	.byte	0x04, 0x11
        /*001a*/ 	.short	(.L_7 - .L_6)
	.align		4
.L_6:
        /*001c*/ 	.word	index@(triton_poi_fused__native_batch_norm_legit_no_training_convolution_relu_0)
        /*0020*/ 	.word	0x00000000


	//----- nvinfo : EIATTR_MIN_STACK_SIZE
	.align		4
.L_7:
        /*0024*/ 	.byte	0x04, 0x12
        /*0026*/ 	.short	(.L_9 - .L_8)
	.align		4
.L_8:
        /*0028*/ 	.word	index@(triton_poi_fused__native_batch_norm_legit_no_training_convolution_relu_0)
        /*002c*/ 	.word	0x00000000
.L_9:


//--------------------- .nv.info.triton_poi_fused__native_batch_norm_legit_no_training_convolution_relu_0 --------------------------
	.section	.nv.info.triton_poi_fused__native_batch_norm_legit_no_training_convolution_relu_0,"",@"SHT_CUDA_INFO"
	.sectionflags	@""
	.align	4


	//----- nvinfo : EIATTR_CUDA_API_VERSION
	.align		4
        /*0000*/ 	.byte	0x04, 0x37
        /*0002*/ 	.short	(.L_11 - .L_10)
.L_10:
        /*0004*/ 	.word	0x0000007c


	//----- nvinfo : EIATTR_KPARAM_INFO
	.align		4
.L_11:
        /*0008*/ 	.byte	0x04, 0x17
        /*000a*/ 	.short	(.L_13 - .L_12)
.L_12:
        /*000c*/ 	.word	0x00000000
        /*0010*/ 	.short	0x0007
        /*0012*/ 	.short	0x0038
        /*0014*/ 	.byte	0x00, 0xf0, 0x11, 0x00


	//----- nvinfo : EIATTR_KPARAM_INFO
	.align		4
.L_13:
        /*0018*/ 	.byte	0x04, 0x17
        /*001a*/ 	.short	(.L_15 - .L_14)
.L_14:
        /*001c*/ 	.word	0x00000000
        /*0020*/ 	.short	0x0006
        /*0022*/ 	.short	0x0030
        /*0024*/ 	.byte	0x00, 0xf4, 0x21, 0x00


	//----- nvinfo : EIATTR_KPARAM_INFO
	.align		4
.L_15:
        /*0028*/ 	.byte	0x04, 0x17
        /*002a*/ 	.short	(.L_17 - .L_16)
.L_16:
        /*002c*/ 	.word	0x00000000
        /*0030*/ 	.short	0x0005
        /*0032*/ 	.short	0x0028
        /*0034*/ 	.byte	0x00, 0xf4, 0x21, 0x00


	//----- nvinfo : EIATTR_KPARAM_INFO
	.align		4
.L_17:
        /*0038*/ 	.byte	0x04, 0x17
        /*003a*/ 	.short	(.L_19 - .L_18)
.L_18:
        /*003c*/ 	.word	0x00000000
        /*0040*/ 	.short	0x0004
        /*0042*/ 	.short	0x0020
        /*0044*/ 	.byte	0x00, 0xf4, 0x21, 0x00


	//----- nvinfo : EIATTR_KPARAM_INFO
	.align		4
.L_19:
        /*0048*/ 	.byte	0x04, 0x17
        /*004a*/ 	.short	(.L_21 - .L_20)
.L_20:
        /*004c*/ 	.word	0x00000000
        /*0050*/ 	.short	0x0003
        /*0052*/ 	.short	0x0018
        /*0054*/ 	.byte	0x00, 0xf4, 0x21, 0x00


	//----- nvinfo : EIATTR_KPARAM_INFO
	.align		4
.L_21:
        /*0058*/ 	.byte	0x04, 0x17
        /*005a*/ 	.short	(.L_23 - .L_22)
.L_22:
        /*005c*/ 	.word	0x00000000
        /*0060*/ 	.short	0x0002
        /*0062*/ 	.short	0x0010
        /*0064*/ 	.byte	0x00, 0xf4, 0x21, 0x00


	//----- nvinfo : EIATTR_KPARAM_INFO
	.align		4
.L_23:
        /*0068*/ 	.byte	0x04, 0x17
        /*006a*/ 	.short	(.L_25 - .L_24)
.L_24:
        /*006c*/ 	.word	0x00000000
        /*0070*/ 	.short	0x0001
        /*0072*/ 	.short	0x0008
        /*0074*/ 	.byte	0x00, 0xf4, 0x21, 0x00


	//----- nvinfo : EIATTR_KPARAM_INFO
	.align		4
.L_25:
        /*0078*/ 	.byte	0x04, 0x17
        /*007a*/ 	.short	(.L_27 - .L_26)
.L_26:
        /*007c*/ 	.word	0x00000000
        /*0080*/ 	.short	0x0000
        /*0082*/ 	.short	0x0000
        /*0084*/ 	.byte	0x00, 0xf4, 0x21, 0x00


	//----- nvinfo : EIATTR_SPARSE_MMA_MASK
	.align		4
.L_27:
        /*0088*/ 	.byte	0x03, 0x50
        /*008a*/ 	.short	0x0000


	//----- nvinfo : EIATTR_MAXREG_COUNT
	.align		4
        /*008c*/ 	.byte	0x03, 0x1b
        /*008e*/ 	.short	0x00ff


	//----- nvinfo : EIATTR_EXIT_INSTR_OFFSETS
	.align		4
        /*0090*/ 	.byte	0x04, 0x1c
        /*0092*/ 	.short	(.L_29 - .L_28)


	//   ....[0]....
.L_28:
        /*0094*/ 	.word	0x00000370


	//   ....[1]....
        /*0098*/ 	.word	0x00000390


	//----- nvinfo : EIATTR_REQNTID
	.align		4
.L_29:
        /*009c*/ 	.byte	0x04, 0x10
        /*009e*/ 	.short	(.L_31 - .L_30)
.L_30:
        /*00a0*/ 	.word	0x00000080
        /*00a4*/ 	.word	0x00000001
        /*00a8*/ 	.word	0x00000001


	//----- nvinfo : EIATTR_CBANK_PARAM_SIZE
	.align		4
.L_31:
        /*00ac*/ 	.byte	0x03, 0x19
        /*00ae*/ 	.short	0x003c


	//----- nvinfo : EIATTR_PARAM_CBANK
	.align		4
        /*00b0*/ 	.byte	0x04, 0x0a
        /*00b2*/ 	.short	(.L_33 - .L_32)
	.align		4
.L_32:
        /*00b4*/ 	.word	index@(.nv.constant0.triton_poi_fused__native_batch_norm_legit_no_training_convolution_relu_0)
        /*00b8*/ 	.short	0x0210
        /*00ba*/ 	.short	0x003c


	//----- nvinfo : EIATTR_SW_WAR
	.align		4
.L_33:
        /*00bc*/ 	.byte	0x04, 0x36
        /*00be*/ 	.short	(.L_35 - .L_34)
.L_34:
        /*00c0*/ 	.word	0x00000008
.L_35:


//--------------------- .nv.callgraph             --------------------------
	.section	.nv.callgraph,"",@"SHT_CUDA_CALLGRAPH"
	.align	4
	.sectionentsize	8
	.align		4
        /*0000*/ 	.word	0x00000000
	.align		4
        /*0004*/ 	.word	0xffffffff
	.align		4
        /*0008*/ 	.word	0x00000000
	.align		4
        /*000c*/ 	.word	0xfffffffe
	.align		4
        /*0010*/ 	.word	0x00000000
	.align		4
        /*0014*/ 	.word	0xfffffffd
	.align		4
        /*0018*/ 	.word	0x00000000
	.align		4
        /*001c*/ 	.word	0xfffffffc


//--------------------- .nv.constant4             --------------------------
	.section	.nv.constant4,"a",@progbits
	.align	8
	.align		8
.nv.constant4:
        /*0000*/ 	.dword	_$_str
	.align		8
        /*0008*/ 	.dword	_$_str_$_2


//--------------------- .text.triton_poi_fused__native_batch_norm_legit_no_training_convolution_relu_0 --------------------------
	.section	.text.triton_poi_fused__native_batch_norm_legit_no_training_convolution_relu_0,"ax",@progbits
	.align	128
        .global         triton_poi_fused__native_batch_norm_legit_no_training_convolution_relu_0
        .type           triton_poi_fused__native_batch_norm_legit_no_training_convolution_relu_0,@function
        .size           triton_poi_fused__native_batch_norm_legit_no_training_convolution_relu_0,(.L_x_1 - triton_poi_fused__native_batch_norm_legit_no_training_convolution_relu_0)
        .other          triton_poi_fused__native_batch_norm_legit_no_training_convolution_relu_0,@"STO_CUDA_ENTRY STV_DEFAULT"
triton_poi_fused__native_batch_norm_legit_no_training_convolution_relu_0:
.text.triton_poi_fused__native_batch_norm_legit_no_training_convolution_relu_0:
[----:B------:R-:W0:Y:S01]  /*0000*/  LDC R1, c[0x0][0x28] ;  /* 0x00000a00ff017b82 */ /* 0x000e220000000800 */
[----:B------:R-:W1:Y:S07]  /*0010*/  S2R R0, SR_TID.X ;  /* 0x0000000000007919 */ /* 0x000e6e0000002100 */
[----:B------:R-:W2:Y:S01]  /*0020*/  LDC.64 R12, c[0x0][0x228] ;  /* 0x00008a00ff0c7b82 */ /* 0x000ea20000000a00 */
[----:B------:R-:W-:Y:S01]  /*0030*/  CS2R R4, SRZ ;  /* 0x0000000000047805 */ /* 0x000fe2000001ff00 */
[----:B------:R-:W-:Y:S01]  /*0040*/  ULDC.64 UR4, c[0x0][0x208] ;  /* 0x0000820000047ab9 */ /* 0x000fe20000000a00 */
[----:B------:R-:W3:Y:S05]  /*0050*/  S2R R3, SR_CTAID.X ;  /* 0x0000000000037919 */ /* 0x000eea0000002500 */
[----:B------:R-:W4:Y:S08]  /*0060*/  LDC.64 R10, c[0x0][0x218] ;  /* 0x00008600ff0a7b82 */ /* 0x000f300000000a00 */
[----:B------:R-:W5:Y:S08]  /*0070*/  LDC.64 R14, c[0x0][0x220] ;  /* 0x00008800ff0e7b82 */ /* 0x000f700000000a00 */
[----:B------:R-:W5:Y:S01]  /*0080*/  LDC.64 R16, c[0x0][0x230] ;  /* 0x00008c00ff107b82 */ /* 0x000f620000000a00 */
[----:B-1----:R-:W-:-:S07]  /*0090*/  LOP3.LUT R0, R0, 0x7f, RZ, 0xc0, !PT ;  /* 0x0000007f00007812 */ /* 0x002fce00078ec0ff */
[----:B------:R-:W1:Y:S01]  /*00a0*/  LDC.64 R6, c[0x0][0x238] ;  /* 0x00008e00ff067b82 */ /* 0x000e620000000a00 */
[----:B---3--:R-:W-:Y:S02]  /*00b0*/  SHF.R.S32.HI R2, RZ, 0x18, R3 ;  /* 0x00000018ff027819 */ /* 0x008fe40000011403 */
[----:B------:R-:W-:Y:S02]  /*00c0*/  LEA R0, R3, R0, 0x7 ;  /* 0x0000000003007211 */ /* 0x000fe400078e38ff */
[----:B------:R-:W-:Y:S02]  /*00d0*/  SGXT R3, R2, 0x1 ;  /* 0x000000010203781a */ /* 0x000fe40000000200 */
[----:B------:R-:W-:Y:S02]  /*00e0*/  ISETP.GE.AND P3, PT, R0, 0x100, PT ;  /* 0x000001000000780c */ /* 0x000fe40003f66270 */
[----:B------:R-:W-:-:S04]  /*00f0*/  LEA.HI R3, R3, R0, RZ, 0x4 ;  /* 0x0000000003037211 */ /* 0x000fc800078f20ff */
[----:B------:R-:W-:-:S04]  /*0100*/  SHF.R.S32.HI R3, RZ, 0x4, R3 ;  /* 0x00000004ff037819 */ /* 0x000fc80000011403 */
[----:B------:R-:W-:-:S04]  /*0110*/  LEA.HI R2, R3, R3, RZ, 0x2 ;  /* 0x0000000303027211 */ /* 0x000fc800078f10ff */
[----:B------:R-:W-:-:S04]  /*0120*/  LOP3.LUT R2, R2, 0xfffffffc, RZ, 0xc0, !PT ;  /* 0xfffffffc02027812 */ /* 0x000fc800078ec0ff */
[----:B------:R-:W-:Y:S02]  /*0130*/  IADD3 R19, R3, -R2, RZ ;  /* 0x8000000203137210 */ /* 0x000fe40007ffe0ff */
[----:B------:R-:W3:Y:S03]  /*0140*/  LDC.64 R2, c[0x0][0x210] ;  /* 0x00008400ff027b82 */ /* 0x000ee60000000a00 */
[----:B--2---:R-:W-:-:S05]  /*0150*/  IMAD.WIDE R12, R19, 0x4, R12 ;  /* 0x00000004130c7825 */ /* 0x004fca00078e020c */
[----:B------:R5:W2:Y:S01]  /*0160*/  @!P3 LDG.E.EL R4, desc[UR4][R12.64] ;  /* 0x000000040c04b981 */ /* 0x000aa2000c2e1900 */
[----:B------:R-:W-:Y:S01]  /*0170*/  CS2R R8, SRZ ;  /* 0x0000000000087805 */ /* 0x000fe2000001ff00 */
[----:B----4-:R-:W-:-:S05]  /*0180*/  IMAD.WIDE R10, R19, 0x4, R10 ;  /* 0x00000004130a7825 */ /* 0x010fca00078e020a */
[----:B------:R4:W2:Y:S01]  /*0190*/  @!P3 LDG.E.EL R8, desc[UR4][R10.64] ;  /* 0x000000040a08b981 */ /* 0x0008a2000c2e1900 */
[----:B---3--:R-:W-:-:S05]  /*01a0*/  IMAD.WIDE R2, R0, 0x4, R2 ;  /* 0x0000000400027825 */ /* 0x008fca00078e0202 */
[----:B------:R-:W3:Y:S01]  /*01b0*/  @!P3 LDG.E R5, desc[UR4][R2.64] ;  /* 0x000000040205b981 */ /* 0x000ee2000c1e1900 */
[----:B-----5:R-:W-:-:S04]  /*01c0*/  IMAD.WIDE R12, R19, 0x4, R14 ;  /* 0x00000004130c7825 */ /* 0x020fc800078e020e */
[C---:B0-----:R-:W-:Y:S01]  /*01d0*/  IMAD.WIDE R14, R19.reuse, 0x4, R16 ;  /* 0x00000004130e7825 */ /* 0x041fe200078e0210 */
[----:B------:R3:W5:Y:S03]  /*01e0*/  @!P3 LDG.E.EL R9, desc[UR4][R12.64] ;  /* 0x000000040c09b981 */ /* 0x000766000c2e1900 */
[----:B-1----:R-:W-:Y:S01]  /*01f0*/  IMAD.WIDE R16, R19, 0x4, R6 ;  /* 0x0000000413107825 */ /* 0x002fe200078e0206 */
[----:B------:R-:W-:Y:S01]  /*0200*/  CS2R R18, SRZ ;  /* 0x0000000000127805 */ /* 0x000fe2000001ff00 */
[----:B----4-:R-:W-:Y:S01]  /*0210*/  HFMA2.MMA R11, -RZ, RZ, 1.625, 0 ;  /* 0x3e800000ff0b7435 */ /* 0x010fe200000001ff */
[----:B------:R-:W0:Y:S04]  /*0220*/  LDC.64 R6, c[0x0][0x240] ;  /* 0x00009000ff067b82 */ /* 0x000e280000000a00 */
[----:B------:R-:W4:Y:S04]  /*0230*/  @!P3 LDG.E.EL R18, desc[UR4][R14.64] ;  /* 0x000000040e12b981 */ /* 0x000f28000c2e1900 */
[----:B------:R-:W4:Y:S01]  /*0240*/  @!P3 LDG.E.EL R19, desc[UR4][R16.64] ;  /* 0x000000041013b981 */ /* 0x000f22000c2e1900 */
[----:B0-----:R-:W-:-:S04]  /*0250*/  IMAD.WIDE R6, R0, 0x4, R6 ;  /* 0x0000000400067825 */ /* 0x001fc800078e0206 */
[----:B--2---:R-:W-:-:S04]  /*0260*/  FADD R4, R4, 9.9999997473787516356e-06 ;  /* 0x3727c5ac04047421 */ /* 0x004fc80000000000 */
[----:B------:R-:W0:Y:S02]  /*0270*/  MUFU.SQRT R10, R4 ;  /* 0x00000004000a7308 */ /* 0x000e240000002000 */
[C---:B0-----:R-:W-:Y:S02]  /*0280*/  FSETP.GT.AND P0, PT, R10.reuse, 8.50705917302346158658e+37, PT ;  /* 0x7e8000000a00780b */ /* 0x041fe40003f04000 */
[----:B------:R-:W-:-:S11]  /*0290*/  FSETP.GEU.AND P2, PT, R10, 1.175494350822287508e-38, PT ;  /* 0x008000000a00780b */ /* 0x000fd60003f4e000 */
[----:B------:R-:W-:-:S04]  /*02a0*/  @P0 FMUL R10, R10, 0.25 ;  /* 0x3e8000000a0a0820 */ /* 0x000fc80000400000 */
[----:B------:R-:W-:Y:S01]  /*02b0*/  @!P2 FMUL R10, R10, 16777216 ;  /* 0x4b8000000a0aa820 */ /* 0x000fe20000400000 */
[----:B---3--:R-:W-:-:S05]  /*02c0*/  FADD R13, R8, R5 ;  /* 0x00000005080d7221 */ /* 0x008fca0000000000 */
[----:B------:R-:W0:Y:S01]  /*02d0*/  MUFU.RCP R10, R10 ;  /* 0x0000000a000a7308 */ /* 0x000e220000001000 */
[----:B------:R-:W-:Y:S02]  /*02e0*/  FSETP.GEU.AND P1, PT, R5, -R8, PT ;  /* 0x800000080500720b */ /* 0x000fe40003f2e000 */
[----:B------:R-:W-:Y:S02]  /*02f0*/  FSEL R5, R11, 1, P0 ;  /* 0x3f8000000b057808 */ /* 0x000fe40000000000 */
[----:B------:R-:W-:-:S03]  /*0300*/  FSEL R4, R13, RZ, P1 ;  /* 0x000000ff0d047208 */ /* 0x000fc60000800000 */
[----:B------:R-:W-:Y:S02]  /*0310*/  @!P2 FMUL R5, R5, 16777216 ;  /* 0x4b8000000505a820 */ /* 0x000fe40000400000 */
[----:B-----5:R-:W-:Y:S02]  /*0320*/  FADD R4, R4, -R9 ;  /* 0x8000000904047221 */ /* 0x020fe40000000000 */
[----:B0-----:R-:W-:Y:S01]  /*0330*/  FMUL R5, R10, R5 ;  /* 0x000000050a057220 */ /* 0x001fe20000400000 */
[----:B------:R0:W-:Y:S03]  /*0340*/  @!P3 STG.E desc[UR4][R2.64], R13 ;  /* 0x0000000d0200b986 */ /* 0x0001e6000c101904 */
[----:B------:R-:W-:-:S04]  /*0350*/  FMUL R4, R4, R5 ;  /* 0x0000000504047220 */ /* 0x000fc80000400000 */
[----:B----4-:R-:W-:Y:S01]  /*0360*/  FFMA R19, R4, R18, R19 ;  /* 0x0000001204137223 */ /* 0x010fe20000000013 */
[----:B0-----:R-:W-:Y:S06]  /*0370*/  @P3 EXIT ;  /* 0x000000000000394d */ /* 0x001fec0003800000 */
[----:B------:R-:W-:Y:S01]  /*0380*/  STG.E desc[UR4][R6.64], R19 ;  /* 0x0000001306007986 */ /* 0x000fe2000c101904 */
[----:B------:R-:W-:Y:S05]  /*0390*/  EXIT ;  /* 0x000000000000794d */ /* 0x000fea0003800000 */
.L_x_0:
[----:B------:R-:W-:-:S00]  /*03a0*/  BRA `(.L_x_0) ;  /* 0xfffffffc00fc7947 */ /* 0x000fc0000383ffff */
[----:B------:R-:W-:-:S00]  /*03b0*/  NOP ;  /* 0x0000000000007918 */ /* 0x000fc00000000000 */
        /* <DEDUP_REMOVED lines=12> */
.L_x_1:


//--------------------- .nv.global.init           --------------------------
	.section	.nv.global.init,"aw",@progbits
.nv.global.init:
	.type		_$_str,@object
	.size		_$_str,(_$_str_$_2 - _$_str)
_$_str:
        /*0000*/ 	.byte	0x5f, 0x5f, 0x43, 0x55, 0x44, 0x41, 0x5f, 0x46, 0x54, 0x5a, 0x00
	.type		_$_str_$_2,@object
	.size		_$_str_$_2,(.L_1 - _$_str_$_2)
_$_str_$_2:
        /*000b*/ 	.byte	0x5f, 0x5f, 0x43, 0x55, 0x44, 0x41, 0x5f, 0x50, 0x52, 0x45, 0x43, 0x5f, 0x53, 0x51, 0x52, 0x54
        /*001b*/ 	.byte	0x00
.L_1:


//--------------------- .nv.constant0.triton_poi_fused__native_batch_norm_legit_no_training_convolution_relu_0 --------------------------
	.section	.nv.constant0.triton_poi_fused__native_batch_norm_legit_no_training_convolution_relu_0,"a",@progbits
	.sectionflags	@""
	.align	4
.nv.constant0.triton_poi_fused__native_batch_norm_legit_no_training_convolution_relu_0:
	.zero		588
